//
// Generated by NVIDIA NVVM Compiler
//
// Compiler Build ID: CL-36424714
// Cuda compilation tools, release 13.0, V13.0.88
// Based on NVVM 20.0.0
//

.version 9.0
.target sm_100
.address_size 64

	// .globl	_Z10cuda_hellov
.extern .func  (.param .b32 func_retval0) vprintf
(
	.param .b64 vprintf_param_0,
	.param .b64 vprintf_param_1
)
;
.global .align 1 .b8 $str[46] = {72, 101, 108, 108, 111, 32, 87, 111, 114, 108, 100, 32, 102, 114, 111, 109, 32, 71, 80, 85, 33, 10, 32, 84, 104, 114, 101, 97, 100, 58, 32, 37, 100, 44, 32, 66, 108, 111, 99, 107, 58, 32, 37, 100, 10};

.visible .entry _Z10cuda_hellov()
{
	.local .align 8 .b8 	__local_depot0[8];
	.reg .b64 	%SP;
	.reg .b64 	%SPL;
	.reg .b32 	%r<5>;
	.reg .b64 	%rd<5>;

	mov.u64 	%SPL, __local_depot0;
	cvta.local.u64 	%SP, %SPL;
	add.u64 	%rd1, %SP, 0;
	add.u64 	%rd2, %SPL, 0;
	mov.u32 	%r1, %tid.x;
	mov.u32 	%r2, %ctaid.x;
	st.local.v2.u32 	[%rd2], {%r1, %r2};
	mov.u64 	%rd3, $str;
	cvta.global.u64 	%rd4, %rd3;
	{ // callseq 0, 0
	.param .b64 param0;
	st.param.b64 	[param0], %rd4;
	.param .b64 param1;
	st.param.b64 	[param1], %rd1;
	.param .b32 retval0;
	call.uni (retval0), 
	vprintf, 
	(
	param0, 
	param1
	);
	ld.param.b32 	%r3, [retval0];
	} // callseq 0
	ret;

}


// ===== COMPILED SASS (sm_100) =====

	.target	sm_100

	.elftype	@"ET_EXEC"


//--------------------- .note.nv.tkinfo           --------------------------
	.section	.note.nv.tkinfo,"",@"SHT_NOTE"
	.sectionflags	@"SHF_NOTE_NV_TKINFO"
	.tkinfo
        /*0018*/ 	.word	0x00000002
        /*0030*/ 	.string	""
        /*0030*/ 	.string	"ptxas"
        /*0030*/ 	.string	"Cuda compilation tools, release 13.0, V13.0.88"
        /*0030*/ 	.string	"Build cuda_13.0.r13.0/compiler.36424714_0"
        /*0030*/ 	.string	"-arch sm_100 -m 64 "



//--------------------- .note.nv.cuinfo           --------------------------
	.section	.note.nv.cuinfo,"",@"SHT_NOTE"
	.sectionflags	@"SHF_NOTE_NV_CUINFO"
        /*0018*/ 	.short	0x0002
        /*001a*/ 	.short	0x0064
        /*001c*/ 	.short	0x0082
	.zero		2


//--------------------- .nv.info                  --------------------------
	.section	.nv.info,"",@"SHT_CUDA_INFO"
	.align	4


	//----- nvinfo : EIATTR_REGCOUNT
	.align		4
        /*0000*/ 	.byte	0x04, 0x2f
        /*0002*/ 	.short	(.L_2 - .L_1)
	.align		4
.L_1:
        /*0004*/ 	.word	index@(_Z10cuda_hellov)
        /*0008*/ 	.word	0x00000018


	//----- nvinfo : EIATTR_FRAME_SIZE
	.align		4
.L_2:
        /*000c*/ 	.byte	0x04, 0x11
        /*000e*/ 	.short	(.L_4 - .L_3)
	.align		4
.L_3:
        /*0010*/ 	.word	index@(_Z10cuda_hellov)
        /*0014*/ 	.word	0x00000008


	//----- nvinfo : EIATTR_MIN_STACK_SIZE
	.align		4
.L_4:
        /*0018*/ 	.byte	0x04, 0x12
        /*001a*/ 	.short	(.L_6 - .L_5)
	.align		4
.L_5:
        /*001c*/ 	.word	index@(_Z10cuda_hellov)
        /*0020*/ 	.word	0x00000008
.L_6:


//--------------------- .nv.compat                --------------------------
	.section	.nv.compat,"",@"SHT_CUDA_COMPAT_INFO"
	.align	4
        /*0000*/ 	.byte	0x02, 0x09, 0x00, 0x00, 0x02, 0x02, 0x01, 0x00, 0x02, 0x05, 0x05, 0x00, 0x03, 0x07, 0x01, 0x01
        /*0010*/ 	.byte	0x02, 0x03, 0x00, 0x00, 0x02, 0x06, 0x01, 0x00, 0x04, 0x0b, 0x08, 0x00, 0x09, 0x00, 0x00, 0x00
        /*0020*/ 	.byte	0x00, 0x00, 0x00, 0x00


//--------------------- .nv.info._Z10cuda_hellov  --------------------------
	.section	.nv.info._Z10cuda_hellov,"",@"SHT_CUDA_INFO"
	.sectionflags	@""
	.align	4


	//----- nvinfo : EIATTR_CUDA_API_VERSION
	.align		4
        /*0000*/ 	.byte	0x04, 0x37
        /*0002*/ 	.short	(.L_8 - .L_7)
.L_7:
        /*0004*/ 	.word	0x00000082


	//----- nvinfo : EIATTR_SPARSE_MMA_MASK
	.align		4
.L_8:
        /*0008*/ 	.byte	0x03, 0x50
        /*000a*/ 	.short	0x0000


	//----- nvinfo : EIATTR_MAXREG_COUNT
	.align		4
        /*000c*/ 	.byte	0x03, 0x1b
        /*000e*/ 	.short	0x00ff


	//----- nvinfo : EIATTR_EXTERNS
	.align		4
        /*0010*/ 	.byte	0x04, 0x0f
        /*0012*/ 	.short	(.L_10 - .L_9)


	//   ....[0]....
	.align		4
.L_9:
        /*0014*/ 	.word	index@(vprintf)


	//----- nvinfo : EIATTR_MERCURY_ISA_VERSION
	.align		4
.L_10:
        /*0018*/ 	.byte	0x03, 0x5f
        /*001a*/ 	.short	0x0101


	//----- nvinfo : EIATTR_VRC_CTA_INIT_COUNT
	.align		4
        /*001c*/ 	.byte	0x02, 0x4a
	.zero		1
	.zero		1


	//----- nvinfo : EIATTR_SYSCALL_OFFSETS
	.align		4
        /*0020*/ 	.byte	0x04, 0x46
        /*0022*/ 	.short	(.L_12 - .L_11)


	//   ....[0]....
.L_11:
        /*0024*/ 	.word	0x000000f0


	//----- nvinfo : EIATTR_EXIT_INSTR_OFFSETS
	.align		4
.L_12:
        /*0028*/ 	.byte	0x04, 0x1c
        /*002a*/ 	.short	(.L_14 - .L_13)


	//   ....[0]....
.L_13:
        /*002c*/ 	.word	0x00000100


	//----- nvinfo : EIATTR_SW_WAR
	.align		4
.L_14:
        /*0030*/ 	.byte	0x04, 0x36
        /*0032*/ 	.short	(.L_16 - .L_15)
.L_15:
        /*0034*/ 	.word	0x00000008
.L_16:


//--------------------- .nv.callgraph             --------------------------
	.section	.nv.callgraph,"",@"SHT_CUDA_CALLGRAPH"
	.align	4
	.sectionentsize	8
	.align		4
        /*0000*/ 	.word	0x00000000
	.align		4
        /*0004*/ 	.word	0xffffffff
	.align		4
        /*0008*/ 	.word	index@(_Z10cuda_hellov)
	.align		4
        /*000c*/ 	.word	index@(vprintf)
	.align		4
        /*0010*/ 	.word	0x00000000
	.align		4
        /*0014*/ 	.word	0xfffffffe
	.align		4
        /*0018*/ 	.word	0x00000000
	.align		4
        /*001c*/ 	.word	0xfffffffd
	.align		4
        /*0020*/ 	.word	0x00000000
	.align		4
        /*0024*/ 	.word	0xfffffffc


//--------------------- .nv.constant4             --------------------------
	.section	.nv.constant4,"a",@progbits
	.align	8
	.align		8
.nv.constant4:
        /*0000*/ 	.dword	vprintf
	.align		8
        /*0008*/ 	.dword	$str


//--------------------- .text._Z10cuda_hellov     --------------------------
	.section	.text._Z10cuda_hellov,"ax",@progbits
	.align	128
        .global         _Z10cuda_hellov
        .type           _Z10cuda_hellov,@function
        .size           _Z10cuda_hellov,(.L_x_2 - _Z10cuda_hellov)
        .other          _Z10cuda_hellov,@"STO_CUDA_ENTRY STV_DEFAULT"
_Z10cuda_hellov:
.text._Z10cuda_hellov:
[----:B------:R-:W0:Y:S01]  /*0000*/  LDC R1, c[0x0][0x37c] ;  /* 0x0000df00ff017b82 */ /* 0x000e220000000800 */
[----:B------:R-:W1:Y:S01]  /*0010*/  S2R R8, SR_TID.X ;  /* 0x0000000000087919 */ /* 0x000e620000002100 */
[----:B0-----:R-:W-:Y:S01]  /*0020*/  VIADD R1, R1, 0xfffffff8 ;  /* 0xfffffff801017836 */ /* 0x001fe20000000000 */
[----:B------:R-:W-:Y:S01]  /*0030*/  MOV R0, 0x0 ;  /* 0x0000000000007802 */ /* 0x000fe20000000f00 */
[----:B------:R-:W0:Y:S01]  /*0040*/  LDCU UR4, c[0x0][0x2f8] ;  /* 0x00005f00ff0477ac */ /* 0x000e220008000800 */
[----:B------:R-:W1:Y:S03]  /*0050*/  S2R R9, SR_CTAID.X ;  /* 0x0000000000097919 */ /* 0x000e660000002500 */
[----:B------:R2:W3:Y:S01]  /*0060*/  LDC.64 R2, c[0x4][R0] ;  /* 0x0100000000027b82 */ /* 0x0004e20000000a00 */
[----:B------:R-:W4:Y:S01]  /*0070*/  LDCU.64 UR6, c[0x4][0x8] ;  /* 0x01000100ff0677ac */ /* 0x000f220008000a00 */
[----:B------:R-:W5:Y:S01]  /*0080*/  LDCU UR5, c[0x0][0x2fc] ;  /* 0x00005f80ff0577ac */ /* 0x000f620008000800 */
[----:B0-----:R-:W-:Y:S01]  /*0090*/  IADD3 R6, P0, PT, R1, UR4, RZ ;  /* 0x0000000401067c10 */ /* 0x001fe2000ff1e0ff */
[----:B----4-:R-:W-:Y:S01]  /*00a0*/  IMAD.U32 R4, RZ, RZ, UR6 ;  /* 0x00000006ff047e24 */ /* 0x010fe2000f8e00ff */
[----:B------:R-:W-:-:S03]  /*00b0*/  MOV R5, UR7 ;  /* 0x0000000700057c02 */ /* 0x000fc60008000f00 */
[----:B-----5:R-:W-:Y:S01]  /*00c0*/  IMAD.X R7, RZ, RZ, UR5, P0 ;  /* 0x00000005ff077e24 */ /* 0x020fe200080e06ff */
[----:B-1----:R2:W-:Y:S07]  /*00d0*/  STL.64 [R1], R8 ;  /* 0x0000000801007387 */ /* 0x0025ee0000100a00 */
[----:B------:R-:W-:-:S07]  /*00e0*/  LEPC R20, `(.L_x_0) ;  /* 0x000000001014794e */ /* 0x000fce0000000000 */
[----:B--23--:R-:W-:Y:S05]  /*00f0*/  CALL.ABS.NOINC R2 ;  /* 0x0000000002007343 */ /* 0x00cfea0003c00000 */
.L_x_0:
[----:B------:R-:W-:Y:S05]  /*0100*/  EXIT ;  /* 0x000000000000794d */ /* 0x000fea0003800000 */
.L_x_1:
[----:B------:R-:W-:-:S00]  /*0110*/  BRA `(.L_x_1) ;  /* 0xfffffffc00fc7947 */ /* 0x000fc0000383ffff */
[----:B------:R-:W-:-:S00]  /*0120*/  NOP ;  /* 0x0000000000007918 */ /* 0x000fc00000000000 */
        /* <DEDUP_REMOVED lines=13> */
.L_x_2:


//--------------------- .nv.global.init           --------------------------
	.section	.nv.global.init,"aw",@progbits
.nv.global.init:
	.type		$str,@object
	.size		$str,(.L_0 - $str)
$str:
        /*0000*/ 	.byte	0x48, 0x65, 0x6c, 0x6c, 0x6f, 0x20, 0x57, 0x6f, 0x72, 0x6c, 0x64, 0x20, 0x66, 0x72, 0x6f, 0x6d
        /*0010*/ 	.byte	0x20, 0x47, 0x50, 0x55, 0x21, 0x0a, 0x20, 0x54, 0x68, 0x72, 0x65, 0x61, 0x64, 0x3a, 0x20, 0x25
        /*0020*/ 	.byte	0x64, 0x2c, 0x20, 0x42, 0x6c, 0x6f, 0x63, 0x6b, 0x3a, 0x20, 0x25, 0x64, 0x0a, 0x00
.L_0:


//--------------------- .nv.shared.reserved.0     --------------------------
	.section	.nv.shared.reserved.0,"aw",@nobits
	.weak		__nv_reservedSMEM_offset_0_alias
	.size		__nv_reservedSMEM_offset_0_alias, 0, 64
	.other		__nv_reservedSMEM_offset_0_alias,@"STO_CUDA_RESERVED_SHARED STV_DEFAULT"
__nv_reservedSMEM_offset_0_alias:
	.zero		0
	.zero		64


//--------------------- .nv.constant0._Z10cuda_hellov --------------------------
	.section	.nv.constant0._Z10cuda_hellov,"a",@progbits
	.sectionflags	@""
	.align	4
.nv.constant0._Z10cuda_hellov:
	.zero		896


//--------------------- SYMBOLS --------------------------

	.type		.nv.reservedSmem.offset0,@object
	.size		.nv.reservedSmem.offset0,0x4
	.type		vprintf,@function
